	.headerflags	@"EF_CUDA_TEXMODE_UNIFIED EF_CUDA_64BIT_ADDRESS EF_CUDA_SM86 EF_CUDA_VIRTUAL_SM(EF_CUDA_SM86)"
	.elftype	@"ET_EXEC"


//--------------------- .nv.info                  --------------------------
	.section	.nv.info,"",@"SHT_CUDA_INFO"
	.align	4


	//----- nvinfo : EIATTR_REGCOUNT
	.align		4
        /*0000*/ 	.byte	0x04, 0x2f
        /*0002*/ 	.short	(.L_1 - .L_0)
	.align		4
.L_0:
        /*0004*/ 	.word	index@(triton_poi_fused__to_copy_11)
        /*0008*/ 	.word	0x00000014


	//----- nvinfo : EIATTR_MIN_STACK_SIZE
	.align		4
.L_1:
        /*000c*/ 	.byte	0x04, 0x12
        /*000e*/ 	.short	(.L_3 - .L_2)
	.align		4
.L_2:
        /*0010*/ 	.word	index@(triton_poi_fused__to_copy_11)
        /*0014*/ 	.word	0x00000000


	//----- nvinfo : EIATTR_FRAME_SIZE
	.align		4
.L_3:
        /*0018*/ 	.byte	0x04, 0x11
        /*001a*/ 	.short	(.L_5 - .L_4)
	.align		4
.L_4:
        /*001c*/ 	.word	index@(triton_poi_fused__to_copy_11)
        /*0020*/ 	.word	0x00000000


	//----- nvinfo : EIATTR_MIN_STACK_SIZE
	.align		4
.L_5:
        /*0024*/ 	.byte	0x04, 0x12
        /*0026*/ 	.short	(.L_7 - .L_6)
	.align		4
.L_6:
        /*0028*/ 	.word	index@(triton_poi_fused__to_copy_11)
        /*002c*/ 	.word	0x00000000
.L_7:


//--------------------- .nv.info.triton_poi_fused__to_copy_11 --------------------------
	.section	.nv.info.triton_poi_fused__to_copy_11,"",@"SHT_CUDA_INFO"
	.sectionflags	@""
	.align	4


	//----- nvinfo : EIATTR_CUDA_API_VERSION
	.align		4
        /*0000*/ 	.byte	0x04, 0x37
        /*0002*/ 	.short	(.L_9 - .L_8)
.L_8:
        /*0004*/ 	.word	0x0000007c


	//----- nvinfo : EIATTR_SW2861232_WAR
	.align		4
.L_9:
        /*0008*/ 	.byte	0x01, 0x35
	.zero		2


	//----- nvinfo : EIATTR_PARAM_CBANK
	.align		4
        /*000c*/ 	.byte	0x04, 0x0a
        /*000e*/ 	.short	(.L_11 - .L_10)
	.align		4
.L_10:
        /*0010*/ 	.word	index@(.nv.constant0.triton_poi_fused__to_copy_11)
        /*0014*/ 	.short	0x0160
        /*0016*/ 	.short	0x0020


	//----- nvinfo : EIATTR_CBANK_PARAM_SIZE
	.align		4
.L_11:
        /*0018*/ 	.byte	0x03, 0x19
        /*001a*/ 	.short	0x0020


	//----- nvinfo : EIATTR_KPARAM_INFO
	.align		4
        /*001c*/ 	.byte	0x04, 0x17
        /*001e*/ 	.short	(.L_13 - .L_12)
.L_12:
        /*0020*/ 	.word	0x00000000
        /*0024*/ 	.short	0x0003
        /*0026*/ 	.short	0x0018
        /*0028*/ 	.byte	0x00, 0xf4, 0x21, 0x00


	//----- nvinfo : EIATTR_KPARAM_INFO
	.align		4
.L_13:
        /*002c*/ 	.byte	0x04, 0x17
        /*002e*/ 	.short	(.L_15 - .L_14)
.L_14:
        /*0030*/ 	.word	0x00000000
        /*0034*/ 	.short	0x0002
        /*0036*/ 	.short	0x0010
        /*0038*/ 	.byte	0x00, 0xf0, 0x11, 0x00


	//----- nvinfo : EIATTR_KPARAM_INFO
	.align		4
.L_15:
        /*003c*/ 	.byte	0x04, 0x17
        /*003e*/ 	.short	(.L_17 - .L_16)
.L_16:
        /*0040*/ 	.word	0x00000000
        /*0044*/ 	.short	0x0001
        /*0046*/ 	.short	0x0008
        /*0048*/ 	.byte	0x00, 0xf4, 0x21, 0x00


	//----- nvinfo : EIATTR_KPARAM_INFO
	.align		4
.L_17:
        /*004c*/ 	.byte	0x04, 0x17
        /*004e*/ 	.short	(.L_19 - .L_18)
.L_18:
        /*0050*/ 	.word	0x00000000
        /*0054*/ 	.short	0x0000
        /*0056*/ 	.short	0x0000
        /*0058*/ 	.byte	0x00, 0xf4, 0x21, 0x00


	//----- nvinfo : EIATTR_MAXREG_COUNT
	.align		4
.L_19:
        /*005c*/ 	.byte	0x03, 0x1b
        /*005e*/ 	.short	0x00ff


	//----- nvinfo : EIATTR_EXIT_INSTR_OFFSETS
	.align		4
        /*0060*/ 	.byte	0x04, 0x1c
        /*0062*/ 	.short	(.L_21 - .L_20)


	//   ....[0]....
.L_20:
        /*0064*/ 	.word	0x00000120


	//----- nvinfo : EIATTR_REQNTID
	.align		4
.L_21:
        /*0068*/ 	.byte	0x04, 0x10
        /*006a*/ 	.short	(.L_23 - .L_22)
.L_22:
        /*006c*/ 	.word	0x00000080
        /*0070*/ 	.word	0x00000001
        /*0074*/ 	.word	0x00000001
.L_23:


//--------------------- .nv.callgraph             --------------------------
	.section	.nv.callgraph,"",@"SHT_CUDA_CALLGRAPH"
	.align	4
	.sectionentsize	8
	.align		4
        /*0000*/ 	.word	0x00000000
	.align		4
        /*0004*/ 	.word	0xffffffff
	.align		4
        /*0008*/ 	.word	0x00000000
	.align		4
        /*000c*/ 	.word	0xfffffffe
	.align		4
        /*0010*/ 	.word	0x00000000
	.align		4
        /*0014*/ 	.word	0xfffffffd
	.align		4
        /*0018*/ 	.word	0x00000000
	.align		4
        /*001c*/ 	.word	0xfffffffc


//--------------------- .nv.rel.action            --------------------------
	.section	.nv.rel.action,"",@"SHT_CUDA_RELOCINFO"
	.align	8
	.sectionentsize	8
        /*0000*/ 	.byte	0x73, 0x00, 0x00, 0x00, 0x00, 0x00, 0x00, 0x00, 0x00, 0x00, 0x00, 0x11, 0x25, 0x00, 0x05, 0x36


//--------------------- .nv.constant0.triton_poi_fused__to_copy_11 --------------------------
	.section	.nv.constant0.triton_poi_fused__to_copy_11,"a",@progbits
	.sectionflags	@""
	.align	4
.nv.constant0.triton_poi_fused__to_copy_11:
	.zero		384


//--------------------- .text.triton_poi_fused__to_copy_11 --------------------------
	.section	.text.triton_poi_fused__to_copy_11,"ax",@progbits
	.sectioninfo	@"SHI_REGISTERS=20"
	.align	128
        .global         triton_poi_fused__to_copy_11
        .type           triton_poi_fused__to_copy_11,@function
        .size           triton_poi_fused__to_copy_11,(.L_x_1 - triton_poi_fused__to_copy_11)
        .other          triton_poi_fused__to_copy_11,@"STO_CUDA_ENTRY STV_DEFAULT"
triton_poi_fused__to_copy_11:
.text.triton_poi_fused__to_copy_11:
[----:B------:R-:W-:Y:S02]  /*0000*/  IMAD.MOV.U32 R1, RZ, RZ, c[0x0][0x28] ;  /* 0x00000a00ff017624 */ /* 0x000fe400078e00ff */
[----:B------:R-:W0:Y:S01]  /*0010*/  S2R R0, SR_TID.X ;  /* 0x0000000000007919 */ /* 0x000e220000002100 */
[----:B------:R-:W-:Y:S01]  /*0020*/  MOV R5, 0x4 ;  /* 0x0000000400057802 */ /* 0x000fe20000000f00 */
[----:B------:R-:W-:Y:S02]  /*0030*/  ULDC.64 UR4, c[0x0][0x118] ;  /* 0x0000460000047ab9 */ /* 0x000fe40000000a00 */
[----:B------:R-:W1:Y:S01]  /*0040*/  S2R R3, SR_CTAID.X ;  /* 0x0000000000037919 */ /* 0x000e620000002500 */
[----:B0-----:R-:W-:-:S05]  /*0050*/  IMAD.SHL.U32 R0, R0, 0x8, RZ ;  /* 0x0000000800007824 */ /* 0x001fca00078e00ff */
[----:B------:R-:W-:-:S05]  /*0060*/  LOP3.LUT R0, R0, 0x3f8, RZ, 0xc0, !PT ;  /* 0x000003f800007812 */ /* 0x000fca00078ec0ff */
[----:B-1----:R-:W-:-:S04]  /*0070*/  IMAD R0, R3, 0x400, R0 ;  /* 0x0000040003007824 */ /* 0x002fc800078e0200 */
[----:B------:R-:W-:-:S05]  /*0080*/  IMAD.WIDE R2, R0, R5, c[0x0][0x160] ;  /* 0x0000580000027625 */ /* 0x000fca00078e0205 */
[----:B------:R-:W2:Y:S04]  /*0090*/  LDG.E.128 R4, [R2.64] ;  /* 0x0000000402047981 */ /* 0x000ea8000c1e1d00 */
[----:B------:R-:W3:Y:S01]  /*00a0*/  LDG.E.128 R8, [R2.64+0x10] ;  /* 0x0000100402087981 */ /* 0x000ee2000c1e1d00 */
[----:B------:R-:W-:Y:S02]  /*00b0*/  MOV R17, 0x2 ;  /* 0x0000000200117802 */ /* 0x000fe40000000f00 */
[----:B--2---:R-:W-:-:S03]  /*00c0*/  F2FP.BF16.PACK_AB R12, R5, R4 ;  /* 0x00000004050c723e */ /* 0x004fc600000010ff */
[----:B------:R-:W-:Y:S01]  /*00d0*/  IMAD.WIDE R4, R0, R17, c[0x0][0x168] ;  /* 0x00005a0000047625 */ /* 0x000fe200078e0211 */
[----:B------:R-:W-:Y:S02]  /*00e0*/  F2FP.BF16.PACK_AB R13, R7, R6 ;  /* 0x00000006070d723e */ /* 0x000fe400000010ff */
[----:B---3--:R-:W-:Y:S02]  /*00f0*/  F2FP.BF16.PACK_AB R14, R9, R8 ;  /* 0x00000008090e723e */ /* 0x008fe400000010ff */
[----:B------:R-:W-:-:S05]  /*0100*/  F2FP.BF16.PACK_AB R15, R11, R10 ;  /* 0x0000000a0b0f723e */ /* 0x000fca00000010ff */
[----:B------:R-:W-:Y:S01]  /*0110*/  STG.E.128 [R4.64], R12 ;  /* 0x0000000c04007986 */ /* 0x000fe2000c101d04 */
[----:B------:R-:W-:Y:S05]  /*0120*/  EXIT ;  /* 0x000000000000794d */ /* 0x000fea0003800000 */
.L_x_0:
[----:B------:R-:W-:-:S00]  /*0130*/  BRA `(.L_x_0) ;  /* 0xfffffff000007947 */ /* 0x000fc0000383ffff */
[----:B------:R-:W-:-:S00]  /*0140*/  NOP ;  /* 0x0000000000007918 */ /* 0x000fc00000000000 */
        /* <DEDUP_REMOVED lines=11> */
.L_x_1:
